	.headerflags	@"EF_CUDA_TEXMODE_UNIFIED EF_CUDA_64BIT_ADDRESS EF_CUDA_ACCELERATORS EF_CUDA_SM90 EF_CUDA_VIRTUAL_SM(EF_CUDA_SM90)"
	.elftype	@"ET_EXEC"


//--------------------- .nv.info                  --------------------------
	.section	.nv.info,"",@"SHT_CUDA_INFO"
	.align	4


	//----- nvinfo : EIATTR_REGCOUNT
	.align		4
        /*0000*/ 	.byte	0x04, 0x2f
        /*0002*/ 	.short	(.L_1 - .L_0)
	.align		4
.L_0:
        /*0004*/ 	.word	index@(triton_poi_fused_add_mul_11)
        /*0008*/ 	.word	0x0000002c


	//----- nvinfo : EIATTR_MIN_STACK_SIZE
	.align		4
.L_1:
        /*000c*/ 	.byte	0x04, 0x12
        /*000e*/ 	.short	(.L_3 - .L_2)
	.align		4
.L_2:
        /*0010*/ 	.word	index@(triton_poi_fused_add_mul_11)
        /*0014*/ 	.word	0x00000000


	//----- nvinfo : EIATTR_FRAME_SIZE
	.align		4
.L_3:
        /*0018*/ 	.byte	0x04, 0x11
        /*001a*/ 	.short	(.L_5 - .L_4)
	.align		4
.L_4:
        /*001c*/ 	.word	index@(triton_poi_fused_add_mul_11)
        /*0020*/ 	.word	0x00000000


	//----- nvinfo : EIATTR_MIN_STACK_SIZE
	.align		4
.L_5:
        /*0024*/ 	.byte	0x04, 0x12
        /*0026*/ 	.short	(.L_7 - .L_6)
	.align		4
.L_6:
        /*0028*/ 	.word	index@(triton_poi_fused_add_mul_11)
        /*002c*/ 	.word	0x00000000
.L_7:


//--------------------- .nv.info.triton_poi_fused_add_mul_11 --------------------------
	.section	.nv.info.triton_poi_fused_add_mul_11,"",@"SHT_CUDA_INFO"
	.sectionflags	@""
	.align	4


	//----- nvinfo : EIATTR_CUDA_API_VERSION
	.align		4
        /*0000*/ 	.byte	0x04, 0x37
        /*0002*/ 	.short	(.L_9 - .L_8)
.L_8:
        /*0004*/ 	.word	0x0000007c


	//----- nvinfo : EIATTR_KPARAM_INFO
	.align		4
.L_9:
        /*0008*/ 	.byte	0x04, 0x17
        /*000a*/ 	.short	(.L_11 - .L_10)
.L_10:
        /*000c*/ 	.word	0x00000000
        /*0010*/ 	.short	0x0007
        /*0012*/ 	.short	0x0034
        /*0014*/ 	.byte	0x00, 0xf0, 0x11, 0x00


	//----- nvinfo : EIATTR_KPARAM_INFO
	.align		4
.L_11:
        /*0018*/ 	.byte	0x04, 0x17
        /*001a*/ 	.short	(.L_13 - .L_12)
.L_12:
        /*001c*/ 	.word	0x00000000
        /*0020*/ 	.short	0x0006
        /*0022*/ 	.short	0x0030
        /*0024*/ 	.byte	0x00, 0xf0, 0x11, 0x00


	//----- nvinfo : EIATTR_KPARAM_INFO
	.align		4
.L_13:
        /*0028*/ 	.byte	0x04, 0x17
        /*002a*/ 	.short	(.L_15 - .L_14)
.L_14:
        /*002c*/ 	.word	0x00000000
        /*0030*/ 	.short	0x0005
        /*0032*/ 	.short	0x0028
        /*0034*/ 	.byte	0x00, 0xf4, 0x21, 0x00


	//----- nvinfo : EIATTR_KPARAM_INFO
	.align		4
.L_15:
        /*0038*/ 	.byte	0x04, 0x17
        /*003a*/ 	.short	(.L_17 - .L_16)
.L_16:
        /*003c*/ 	.word	0x00000000
        /*0040*/ 	.short	0x0004
        /*0042*/ 	.short	0x0020
        /*0044*/ 	.byte	0x00, 0xf4, 0x21, 0x00


	//----- nvinfo : EIATTR_KPARAM_INFO
	.align		4
.L_17:
        /*0048*/ 	.byte	0x04, 0x17
        /*004a*/ 	.short	(.L_19 - .L_18)
.L_18:
        /*004c*/ 	.word	0x00000000
        /*0050*/ 	.short	0x0003
        /*0052*/ 	.short	0x0018
        /*0054*/ 	.byte	0x00, 0xf4, 0x21, 0x00


	//----- nvinfo : EIATTR_KPARAM_INFO
	.align		4
.L_19:
        /*0058*/ 	.byte	0x04, 0x17
        /*005a*/ 	.short	(.L_21 - .L_20)
.L_20:
        /*005c*/ 	.word	0x00000000
        /*0060*/ 	.short	0x0002
        /*0062*/ 	.short	0x0010
        /*0064*/ 	.byte	0x00, 0xf4, 0x21, 0x00


	//----- nvinfo : EIATTR_KPARAM_INFO
	.align		4
.L_21:
        /*0068*/ 	.byte	0x04, 0x17
        /*006a*/ 	.short	(.L_23 - .L_22)
.L_22:
        /*006c*/ 	.word	0x00000000
        /*0070*/ 	.short	0x0001
        /*0072*/ 	.short	0x0008
        /*0074*/ 	.byte	0x00, 0xf4, 0x21, 0x00


	//----- nvinfo : EIATTR_KPARAM_INFO
	.align		4
.L_23:
        /*0078*/ 	.byte	0x04, 0x17
        /*007a*/ 	.short	(.L_25 - .L_24)
.L_24:
        /*007c*/ 	.word	0x00000000
        /*0080*/ 	.short	0x0000
        /*0082*/ 	.short	0x0000
        /*0084*/ 	.byte	0x00, 0xf4, 0x21, 0x00


	//----- nvinfo : EIATTR_SPARSE_MMA_MASK
	.align		4
.L_25:
        /*0088*/ 	.byte	0x03, 0x50
        /*008a*/ 	.short	0x0000


	//----- nvinfo : EIATTR_MAXREG_COUNT
	.align		4
        /*008c*/ 	.byte	0x03, 0x1b
        /*008e*/ 	.short	0x00ff


	//----- nvinfo : EIATTR_EXIT_INSTR_OFFSETS
	.align		4
        /*0090*/ 	.byte	0x04, 0x1c
        /*0092*/ 	.short	(.L_27 - .L_26)


	//   ....[0]....
.L_26:
        /*0094*/ 	.word	0x000012d0


	//   ....[1]....
        /*0098*/ 	.word	0x00001340


	//----- nvinfo : EIATTR_REQNTID
	.align		4
.L_27:
        /*009c*/ 	.byte	0x04, 0x10
        /*009e*/ 	.short	(.L_29 - .L_28)
.L_28:
        /*00a0*/ 	.word	0x00000100
        /*00a4*/ 	.word	0x00000001
        /*00a8*/ 	.word	0x00000001


	//----- nvinfo : EIATTR_CBANK_PARAM_SIZE
	.align		4
.L_29:
        /*00ac*/ 	.byte	0x03, 0x19
        /*00ae*/ 	.short	0x0038


	//----- nvinfo : EIATTR_PARAM_CBANK
	.align		4
        /*00b0*/ 	.byte	0x04, 0x0a
        /*00b2*/ 	.short	(.L_31 - .L_30)
	.align		4
.L_30:
        /*00b4*/ 	.word	index@(.nv.constant0.triton_poi_fused_add_mul_11)
        /*00b8*/ 	.short	0x0210
        /*00ba*/ 	.short	0x0038


	//----- nvinfo : EIATTR_SW_WAR
	.align		4
.L_31:
        /*00bc*/ 	.byte	0x04, 0x36
        /*00be*/ 	.short	(.L_33 - .L_32)
.L_32:
        /*00c0*/ 	.word	0x00000008
.L_33:


//--------------------- .nv.callgraph             --------------------------
	.section	.nv.callgraph,"",@"SHT_CUDA_CALLGRAPH"
	.align	4
	.sectionentsize	8
	.align		4
        /*0000*/ 	.word	0x00000000
	.align		4
        /*0004*/ 	.word	0xffffffff
	.align		4
        /*0008*/ 	.word	0x00000000
	.align		4
        /*000c*/ 	.word	0xfffffffe
	.align		4
        /*0010*/ 	.word	0x00000000
	.align		4
        /*0014*/ 	.word	0xfffffffd
	.align		4
        /*0018*/ 	.word	0x00000000
	.align		4
        /*001c*/ 	.word	0xfffffffc


//--------------------- .text.triton_poi_fused_add_mul_11 --------------------------
	.section	.text.triton_poi_fused_add_mul_11,"ax",@progbits
	.sectionflags	@"SHF_BARRIERS=1"
	.align	128
        .global         triton_poi_fused_add_mul_11
        .type           triton_poi_fused_add_mul_11,@function
        .size           triton_poi_fused_add_mul_11,(.L_x_1 - triton_poi_fused_add_mul_11)
        .other          triton_poi_fused_add_mul_11,@"STO_CUDA_ENTRY STV_DEFAULT"
triton_poi_fused_add_mul_11:
.text.triton_poi_fused_add_mul_11:
[----:B------:R-:W0:Y:S02]  /*0000*/  LDC R1, c[0x0][0x28] ;  /* 0x00000a00ff017b82 */ /* 0x000e240000000800 */
[----:B------:R-:W1:Y:S01]  /*0010*/  S2R R3, SR_TID.X ;  /* 0x0000000000037919 */ /* 0x000e620000002100 */
[----:B------:R-:W2:Y:S01]  /*0020*/  LDC.64 R36, c[0x0][0x210] ;  /* 0x00008400ff247b82 */ /* 0x000ea20000000a00 */
[----:B------:R-:W-:Y:S02]  /*0030*/  CS2R R8, SRZ ;  /* 0x0000000000087805 */ /* 0x000fe4000001ff00 */
[----:B------:R-:W-:Y:S01]  /*0040*/  CS2R R10, SRZ ;  /* 0x00000000000a7805 */ /* 0x000fe2000001ff00 */
[----:B------:R-:W3:Y:S01]  /*0050*/  S2R R28, SR_CTAID.X ;  /* 0x00000000001c7919 */ /* 0x000ee20000002500 */
[----:B------:R-:W-:Y:S02]  /*0060*/  CS2R R16, SRZ ;  /* 0x0000000000107805 */ /* 0x000fe4000001ff00 */
[----:B------:R-:W-:Y:S01]  /*0070*/  CS2R R18, SRZ ;  /* 0x0000000000127805 */ /* 0x000fe2000001ff00 */
[----:B------:R-:W-:Y:S01]  /*0080*/  ULDC.64 UR6, c[0x0][0x208] ;  /* 0x0000820000067ab9 */ /* 0x000fe20000000a00 */
[----:B------:R-:W4:Y:S01]  /*0090*/  S2R R27, SR_CTAID.Y ;  /* 0x00000000001b7919 */ /* 0x000f220000002600 */
[----:B------:R-:W5:Y:S01]  /*00a0*/  LDC.64 R38, c[0x0][0x218] ;  /* 0x00008600ff267b82 */ /* 0x000f620000000a00 */
[----:B-1----:R-:W-:Y:S01]  /*00b0*/  SHF.R.U32.HI R0, RZ, 0x5, R3 ;  /* 0x00000005ff007819 */ /* 0x002fe20000011603 */
[C---:B------:R-:W-:Y:S01]  /*00c0*/  IMAD.SHL.U32 R4, R3.reuse, 0x4, RZ ;  /* 0x0000000403047824 */ /* 0x040fe200078e00ff */
[----:B------:R-:W-:-:S02]  /*00d0*/  LOP3.LUT R30, R3, 0x80, RZ, 0xc0, !PT ;  /* 0x00000080031e7812 */ /* 0x000fc400078ec0ff */
[----:B------:R-:W-:Y:S01]  /*00e0*/  SGXT.U32 R0, R0, 0x2 ;  /* 0x000000020000781a */ /* 0x000fe20000000000 */
[----:B---3--:R-:W-:Y:S01]  /*00f0*/  IMAD.SHL.U32 R28, R28, 0x80, RZ ;  /* 0x000000801c1c7824 */ /* 0x008fe200078e00ff */
[----:B------:R-:W-:Y:S01]  /*0100*/  SHF.R.U32.HI R5, RZ, 0x5, R30 ;  /* 0x00000005ff057819 */ /* 0x000fe2000001161e */
[----:B----4-:R-:W-:-:S03]  /*0110*/  IMAD.SHL.U32 R29, R27, 0x20, RZ ;  /* 0x000000201b1d7824 */ /* 0x010fc600078e00ff */
[----:B------:R-:W-:Y:S02]  /*0120*/  LOP3.LUT R0, R0, R5, RZ, 0xfc, !PT ;  /* 0x0000000500007212 */ /* 0x000fe400078efcff */
[----:B------:R-:W-:Y:S02]  /*0130*/  LOP3.LUT R5, R28, 0x7c, R4, 0xf8, !PT ;  /* 0x0000007c1c057812 */ /* 0x000fe400078ef804 */
[----:B------:R-:W-:Y:S02]  /*0140*/  LOP3.LUT R0, R29, R0, RZ, 0xfc, !PT ;  /* 0x000000001d007212 */ /* 0x000fe400078efcff */
[----:B------:R-:W-:-:S03]  /*0150*/  ISETP.GE.AND P0, PT, R5, 0x80, PT ;  /* 0x000000800500780c */ /* 0x000fc60003f06270 */
[----:B------:R-:W-:-:S04]  /*0160*/  IMAD R2, R0, 0x80, R5 ;  /* 0x0000008000027824 */ /* 0x000fc800078e0205 */
[----:B--2---:R-:W-:-:S04]  /*0170*/  IMAD.WIDE R12, R2, 0x4, R36 ;  /* 0x00000004020c7825 */ /* 0x004fc800078e0224 */
[C---:B-----5:R-:W-:Y:S02]  /*0180*/  IMAD.WIDE R14, R2.reuse, 0x4, R38 ;  /* 0x00000004020e7825 */ /* 0x060fe400078e0226 */
[----:B------:R1:W2:Y:S04]  /*0190*/  @!P0 LDG.E.EL.128 R8, desc[UR6][R12.64] ;  /* 0x000000060c088981 */ /* 0x0002a8000c2e1d00 */
[----:B------:R3:W2:Y:S01]  /*01a0*/  @!P0 LDG.E.EL.128 R16, desc[UR6][R14.64] ;  /* 0x000000060e108981 */ /* 0x0006a2000c2e1d00 */
[----:B------:R-:W-:Y:S01]  /*01b0*/  VIADD R0, R2, 0x400 ;  /* 0x0000040002007836 */ /* 0x000fe20000000000 */
[----:B------:R-:W-:Y:S02]  /*01c0*/  LOP3.LUT R29, R29, 0x1c, R4, 0xf8, !PT ;  /* 0x0000001c1d1d7812 */ /* 0x000fe400078ef804 */
[----:B------:R-:W-:-:S02]  /*01d0*/  CS2R R4, SRZ ;  /* 0x0000000000047805 */ /* 0x000fc4000001ff00 */
[----:B------:R-:W-:Y:S02]  /*01e0*/  CS2R R6, SRZ ;  /* 0x0000000000067805 */ /* 0x000fe4000001ff00 */
[----:B------:R-:W-:Y:S02]  /*01f0*/  CS2R R20, SRZ ;  /* 0x0000000000147805 */ /* 0x000fe4000001ff00 */
[----:B------:R-:W-:Y:S01]  /*0200*/  CS2R R22, SRZ ;  /* 0x0000000000167805 */ /* 0x000fe2000001ff00 */
[----:B------:R-:W-:-:S04]  /*0210*/  IMAD.WIDE R40, R0, 0x4, R36 ;  /* 0x0000000400287825 */ /* 0x000fc800078e0224 */
[----:B-1----:R-:W-:Y:S01]  /*0220*/  IMAD.WIDE R12, R0, 0x4, R38 ;  /* 0x00000004000c7825 */ /* 0x002fe200078e0226 */
[----:B------:R-:W4:Y:S04]  /*0230*/  @!P0 LDG.E.EL.128 R4, desc[UR6][R40.64] ;  /* 0x0000000628048981 */ /* 0x000f28000c2e1d00 */
[----:B------:R1:W4:Y:S01]  /*0240*/  @!P0 LDG.E.EL.128 R20, desc[UR6][R12.64] ;  /* 0x000000060c148981 */ /* 0x000322000c2e1d00 */
[C---:B------:R-:W-:Y:S01]  /*0250*/  VIADD R24, R2.reuse, 0x800 ;  /* 0x0000080002187836 */ /* 0x040fe20000000000 */
[----:B---3--:R-:W-:Y:S02]  /*0260*/  CS2R R14, SRZ ;  /* 0x00000000000e7805 */ /* 0x008fe4000001ff00 */
[----:B-1----:R-:W-:Y:S01]  /*0270*/  CS2R R12, SRZ ;  /* 0x00000000000c7805 */ /* 0x002fe2000001ff00 */
[----:B------:R-:W-:-:S02]  /*0280*/  VIADD R25, R2, 0xc00 ;  /* 0x00000c0002197836 */ /* 0x000fc40000000000 */
[----:B--2---:R-:W-:Y:S01]  /*0290*/  FMUL R31, R16, R8 ;  /* 0x00000008101f7220 */ /* 0x004fe20000400000 */
[----:B------:R-:W-:Y:S01]  /*02a0*/  FMUL R32, R17, R9 ;  /* 0x0000000911207220 */ /* 0x000fe20000400000 */
[----:B------:R-:W-:-:S04]  /*02b0*/  IMAD.WIDE R8, R24, 0x4, R36 ;  /* 0x0000000418087825 */ /* 0x000fc800078e0224 */
[----:B------:R-:W-:Y:S01]  /*02c0*/  FMUL R33, R18, R10 ;  /* 0x0000000a12217220 */ /* 0x000fe20000400000 */
[----:B------:R-:W-:Y:S01]  /*02d0*/  FMUL R34, R19, R11 ;  /* 0x0000000b13227220 */ /* 0x000fe20000400000 */
[----:B------:R-:W-:Y:S02]  /*02e0*/  CS2R R16, SRZ ;  /* 0x0000000000107805 */ /* 0x000fe4000001ff00 */
[----:B------:R-:W-:Y:S01]  /*02f0*/  CS2R R18, SRZ ;  /* 0x0000000000127805 */ /* 0x000fe2000001ff00 */
[----:B------:R1:W2:Y:S02]  /*0300*/  @!P0 LDG.E.EL.128 R12, desc[UR6][R8.64] ;  /* 0x00000006080c8981 */ /* 0x0002a4000c2e1d00 */
[----:B-1----:R-:W-:-:S05]  /*0310*/  IMAD.WIDE R8, R24, 0x4, R38 ;  /* 0x0000000418087825 */ /* 0x002fca00078e0226 */
[----:B------:R1:W2:Y:S01]  /*0320*/  @!P0 LDG.E.EL.128 R16, desc[UR6][R8.64] ;  /* 0x0000000608108981 */ /* 0x0002a2000c2e1d00 */
[----:B------:R-:W-:Y:S01]  /*0330*/  CS2R R10, SRZ ;  /* 0x00000000000a7805 */ /* 0x000fe2000001ff00 */
[----:B------:R-:W-:-:S04]  /*0340*/  IMAD.WIDE R36, R25, 0x4, R36 ;  /* 0x0000000419247825 */ /* 0x000fc800078e0224 */
[----:B----4-:R-:W-:Y:S01]  /*0350*/  FMUL R20, R20, R4 ;  /* 0x0000000414147220 */ /* 0x010fe20000400000 */
[----:B-1----:R-:W-:Y:S01]  /*0360*/  CS2R R8, SRZ ;  /* 0x0000000000087805 */ /* 0x002fe2000001ff00 */
[----:B------:R-:W-:Y:S01]  /*0370*/  FMUL R21, R21, R5 ;  /* 0x0000000515157220 */ /* 0x000fe20000400000 */
[----:B------:R-:W-:Y:S01]  /*0380*/  FMUL R35, R22, R6 ;  /* 0x0000000616237220 */ /* 0x000fe20000400000 */
[----:B------:R-:W-:-:S03]  /*0390*/  CS2R R4, SRZ ;  /* 0x0000000000047805 */ /* 0x000fc6000001ff00 */
[----:B------:R1:W3:Y:S01]  /*03a0*/  @!P0 LDG.E.EL.128 R8, desc[UR6][R36.64] ;  /* 0x0000000624088981 */ /* 0x0002e2000c2e1d00 */
[----:B------:R-:W-:-:S04]  /*03b0*/  IMAD.WIDE R38, R25, 0x4, R38 ;  /* 0x0000000419267825 */ /* 0x000fc800078e0226 */
[----:B-1----:R-:W-:Y:S01]  /*03c0*/  FMUL R37, R23, R7 ;  /* 0x0000000717257220 */ /* 0x002fe20000400000 */
[----:B------:R-:W-:-:S06]  /*03d0*/  CS2R R6, SRZ ;  /* 0x0000000000067805 */ /* 0x000fcc000001ff00 */
[----:B------:R1:W3:Y:S01]  /*03e0*/  @!P0 LDG.E.EL.128 R4, desc[UR6][R38.64] ;  /* 0x0000000626048981 */ /* 0x0002e2000c2e1d00 */
[----:B------:R-:W4:Y:S01]  /*03f0*/  S2R R26, SR_TID.X ;  /* 0x00000000001a7919 */ /* 0x000f220000002100 */
[----:B------:R-:W5:Y:S01]  /*0400*/  S2UR UR5, SR_CgaCtaId ;  /* 0x00000000000579c3 */ /* 0x000f620000008800 */
[----:B------:R-:W-:-:S07]  /*0410*/  UMOV UR4, 0x400 ;  /* 0x0000040000047882 */ /* 0x000fce0000000000 */
[----:B-1----:R-:W1:Y:S01]  /*0420*/  LDC.64 R38, c[0x0][0x220] ;  /* 0x00008800ff267b82 */ /* 0x002e620000000a00 */
[----:B-----5:R-:W-:Y:S01]  /*0430*/  UPRMT UR4, UR5, 0x654, UR4 ;  /* 0x0000065405047896 */ /* 0x020fe20008000004 */
[----:B--2---:R-:W-:Y:S01]  /*0440*/  FMUL R12, R16, R12 ;  /* 0x0000000c100c7220 */ /* 0x004fe20000400000 */
[----:B------:R-:W-:Y:S01]  /*0450*/  FMUL R13, R17, R13 ;  /* 0x0000000d110d7220 */ /* 0x000fe20000400000 */
[----:B----4-:R-:W-:Y:S02]  /*0460*/  SHF.R.U32.HI R17, RZ, 0x5, R26 ;  /* 0x00000005ff117819 */ /* 0x010fe4000001161a */
[----:B------:R-:W-:Y:S02]  /*0470*/  LOP3.LUT R16, R26, 0x80, RZ, 0xc0, !PT ;  /* 0x000000801a107812 */ /* 0x000fe400078ec0ff */
[----:B------:R-:W-:Y:S02]  /*0480*/  SGXT.U32 R17, R17, 0x2 ;  /* 0x000000021111781a */ /* 0x000fe40000000000 */
[----:B------:R-:W-:-:S04]  /*0490*/  SHF.R.U32.HI R16, RZ, 0x5, R16 ;  /* 0x00000005ff107819 */ /* 0x000fc80000011610 */
[----:B------:R-:W-:Y:S01]  /*04a0*/  LOP3.LUT R17, R17, R16, RZ, 0xfc, !PT ;  /* 0x0000001011117212 */ /* 0x000fe200078efcff */
[----:B------:R-:W-:Y:S02]  /*04b0*/  IMAD.SHL.U32 R16, R26, 0x80, RZ ;  /* 0x000000801a107824 */ /* 0x000fe400078e00ff */
[----:B------:R-:W-:-:S03]  /*04c0*/  FMUL R14, R18, R14 ;  /* 0x0000000e120e7220 */ /* 0x000fc60000400000 */
[----:B------:R-:W-:-:S04]  /*04d0*/  LOP3.LUT R16, R16, 0xf80, RZ, 0xc0, !PT ;  /* 0x00000f8010107812 */ /* 0x000fc800078ec0ff */
[----:B------:R-:W-:Y:S02]  /*04e0*/  LOP3.LUT R18, R16, 0x20, RZ, 0xfc, !PT ;  /* 0x0000002010127812 */ /* 0x000fe400078efcff */
[----:B------:R-:W-:Y:S02]  /*04f0*/  LOP3.LUT R17, R17, R16, RZ, 0xfc, !PT ;  /* 0x0000001011117212 */ /* 0x000fe400078efcff */
[----:B------:R-:W-:Y:S02]  /*0500*/  LEA.HI R18, R18, UR4, RZ, 0x1f ;  /* 0x0000000412127c11 */ /* 0x000fe4000f8ff8ff */
[----:B------:R-:W-:-:S03]  /*0510*/  LEA.HI R22, R16, UR4, RZ, 0x1f ;  /* 0x0000000410167c11 */ /* 0x000fc6000f8ff8ff */
[C---:B------:R-:W-:Y:S01]  /*0520*/  IMAD R23, R17.reuse, 0x4, R18 ;  /* 0x0000000411177824 */ /* 0x040fe200078e0212 */
[C---:B------:R-:W-:Y:S02]  /*0530*/  LOP3.LUT R18, R16.reuse, 0x40, RZ, 0xfc, !PT ;  /* 0x0000004010127812 */ /* 0x040fe400078efcff */
[----:B------:R-:W-:Y:S01]  /*0540*/  LOP3.LUT R16, R16, 0x60, RZ, 0xfc, !PT ;  /* 0x0000006010107812 */ /* 0x000fe200078efcff */
[C---:B------:R-:W-:Y:S01]  /*0550*/  IMAD R22, R17.reuse, 0x4, R22 ;  /* 0x0000000411167824 */ /* 0x040fe200078e0216 */
[----:B------:R-:W-:Y:S02]  /*0560*/  LEA.HI R18, R18, UR4, RZ, 0x1f ;  /* 0x0000000412127c11 */ /* 0x000fe4000f8ff8ff */
[----:B------:R-:W-:Y:S02]  /*0570*/  LEA.HI R16, R16, UR4, RZ, 0x1f ;  /* 0x0000000410107c11 */ /* 0x000fe4000f8ff8ff */
[----:B------:R2:W-:Y:S01]  /*0580*/  STS [R22], R31 ;  /* 0x0000001f16007388 */ /* 0x0005e20000000800 */
[C---:B------:R-:W-:Y:S01]  /*0590*/  IMAD R36, R17.reuse, 0x4, R18 ;  /* 0x0000000411247824 */ /* 0x040fe200078e0212 */
[----:B------:R-:W-:Y:S01]  /*05a0*/  SHF.R.S32.HI R18, RZ, 0x1a, R27 ;  /* 0x0000001aff127819 */ /* 0x000fe2000001141b */
[----:B--2---:R-:W-:Y:S01]  /*05b0*/  IMAD R31, R17, 0x4, R16 ;  /* 0x00000004111f7824 */ /* 0x004fe200078e0210 */
[----:B------:R-:W-:-:S02]  /*05c0*/  SHF.R.S32.HI R16, RZ, 0x1f, R29 ;  /* 0x0000001fff107819 */ /* 0x000fc4000001141d */
[----:B------:R-:W-:Y:S02]  /*05d0*/  SGXT R18, R18, 0x1 ;  /* 0x000000011212781a */ /* 0x000fe40000000200 */
[-C--:B------:R-:W-:Y:S01]  /*05e0*/  LEA.HI R16, R16, R29.reuse, RZ, 0x8 ;  /* 0x0000001d10107211 */ /* 0x080fe200078f40ff */
[----:B------:R2:W-:Y:S04]  /*05f0*/  STS [R23+0x80], R32 ;  /* 0x0000802017007388 */ /* 0x0005e80000000800 */
[C---:B------:R-:W-:Y:S01]  /*0600*/  IMAD.SHL.U32 R17, R16.reuse, 0x80, RZ ;  /* 0x0000008010117824 */ /* 0x040fe200078e00ff */
[----:B------:R-:W-:Y:S01]  /*0610*/  STS [R36+0x100], R33 ;  /* 0x0001002124007388 */ /* 0x000fe20000000800 */
[----:B--2---:R-:W-:Y:S02]  /*0620*/  LOP3.LUT R32, R16, 0xffffff00, RZ, 0xc0, !PT ;  /* 0xffffff0010207812 */ /* 0x004fe400078ec0ff */
[----:B------:R-:W-:-:S02]  /*0630*/  LEA.HI R16, R18, R29, RZ, 0x4 ;  /* 0x0000001d12107211 */ /* 0x000fc400078f20ff */
[----:B------:R-:W-:Y:S01]  /*0640*/  SHF.R.U32.HI R18, RZ, 0x3, R3 ;  /* 0x00000003ff127819 */ /* 0x000fe20000011603 */
[----:B------:R-:W-:Y:S01]  /*0650*/  STS [R31+0x180], R34 ;  /* 0x000180221f007388 */ /* 0x000fe20000000800 */
[----:B------:R-:W-:Y:S02]  /*0660*/  SHF.R.U32.HI R27, RZ, 0x3, R30 ;  /* 0x00000003ff1b7819 */ /* 0x000fe4000001161e */
[----:B------:R-:W-:Y:S01]  /*0670*/  SGXT.U32 R18, R18, 0x4 ;  /* 0x000000041212781a */ /* 0x000fe20000000000 */
[----:B------:R-:W-:Y:S04]  /*0680*/  STS [R22+0x20], R20 ;  /* 0x0000201416007388 */ /* 0x000fe80000000800 */
[----:B------:R2:W-:Y:S01]  /*0690*/  STS [R23+0xa0], R21 ;  /* 0x0000a01517007388 */ /* 0x0005e20000000800 */
[----:B------:R-:W-:-:S03]  /*06a0*/  LOP3.LUT R27, R18, R27, RZ, 0xfc, !PT ;  /* 0x0000001b121b7212 */ /* 0x000fc600078efcff */
[----:B------:R4:W-:Y:S01]  /*06b0*/  STS [R36+0x120], R35 ;  /* 0x0001202324007388 */ /* 0x0009e20000000800 */
[----:B--2---:R-:W2:Y:S01]  /*06c0*/  LDC.64 R20, c[0x0][0x230] ;  /* 0x00008c00ff147b82 */ /* 0x004ea20000000a00 */
[----:B------:R-:W-:Y:S01]  /*06d0*/  LOP3.LUT R17, R17, 0xffff8000, RZ, 0xc0, !PT ;  /* 0xffff800011117812 */ /* 0x000fe200078ec0ff */
[----:B------:R-:W-:Y:S01]  /*06e0*/  FMUL R30, R19, R15 ;  /* 0x0000000f131e7220 */ /* 0x000fe20000400000 */
[----:B------:R-:W-:-:S05]  /*06f0*/  SHF.R.S32.HI R16, RZ, 0x4, R16 ;  /* 0x00000004ff107819 */ /* 0x000fca0000011410 */
[----:B----4-:R-:W4:Y:S01]  /*0700*/  LDC.64 R34, c[0x0][0x228] ;  /* 0x00008a00ff227b82 */ /* 0x010f220000000a00 */
[----:B------:R-:W-:Y:S02]  /*0710*/  LOP3.LUT R15, R28, R27, RZ, 0xfc, !PT ;  /* 0x0000001b1c0f7212 */ /* 0x000fe400078efcff */
[----:B------:R-:W-:Y:S02]  /*0720*/  IADD3 R32, R17, R29, -R32 ;  /* 0x0000001d11207210 */ /* 0x000fe40007ffe820 */
[----:B------:R-:W-:Y:S02]  /*0730*/  LEA.HI R17, R16, R16, RZ, 0x4 ;  /* 0x0000001010117211 */ /* 0x000fe400078f20ff */
[----:B------:R-:W-:Y:S01]  /*0740*/  ISETP.GE.AND P1, PT, R15, 0x80, PT ;  /* 0x000000800f00780c */ /* 0x000fe20003f26270 */
[----:B------:R-:W-:Y:S01]  /*0750*/  STS [R31+0x1a0], R37 ;  /* 0x0001a0251f007388 */ /* 0x000fe20000000800 */
[----:B---3--:R-:W-:Y:S01]  /*0760*/  FMUL R4, R4, R8 ;  /* 0x0000000804047220 */ /* 0x008fe20000400000 */
[----:B------:R-:W-:Y:S01]  /*0770*/  LOP3.LUT R17, R17, 0xfffffff0, RZ, 0xc0, !PT ;  /* 0xfffffff011117812 */ /* 0x000fe200078ec0ff */
[----:B------:R-:W-:Y:S01]  /*0780*/  IMAD R8, R15, 0x100, R32 ;  /* 0x000001000f087824 */ /* 0x000fe200078e0220 */
[----:B------:R-:W-:Y:S04]  /*0790*/  STS [R22+0x40], R12 ;  /* 0x0000400c16007388 */ /* 0x000fe80000000800 */
[----:B------:R3:W-:Y:S01]  /*07a0*/  STS [R23+0xc0], R13 ;  /* 0x0000c00d17007388 */ /* 0x0007e20000000800 */
[----:B------:R-:W-:Y:S01]  /*07b0*/  IADD3 R16, R16, -R17, RZ ;  /* 0x8000001110107210 */ /* 0x000fe20007ffe0ff */
[----:B-1----:R-:W-:-:S02]  /*07c0*/  IMAD.WIDE R18, R8, 0x4, R38 ;  /* 0x0000000408127825 */ /* 0x002fc400078e0226 */
[----:B------:R1:W-:Y:S01]  /*07d0*/  STS [R36+0x140], R14 ;  /* 0x0001400e24007388 */ /* 0x0003e20000000800 */
[----:B---3--:R-:W-:Y:S02]  /*07e0*/  CS2R R12, SRZ ;  /* 0x00000000000c7805 */ /* 0x008fe4000001ff00 */
[----:B-1----:R-:W-:Y:S01]  /*07f0*/  CS2R R14, SRZ ;  /* 0x00000000000e7805 */ /* 0x002fe2000001ff00 */
[----:B--2---:R-:W-:-:S04]  /*0800*/  IMAD.WIDE R20, R16, 0x4, R20 ;  /* 0x0000000410147825 */ /* 0x004fc800078e0214 */
[----:B------:R-:W-:Y:S01]  /*0810*/  FMUL R5, R5, R9 ;  /* 0x0000000905057220 */ /* 0x000fe20000400000 */
[----:B------:R-:W-:Y:S01]  /*0820*/  CS2R R16, SRZ ;  /* 0x0000000000107805 */ /* 0x000fe2000001ff00 */
[----:B------:R1:W2:Y:S01]  /*0830*/  @!P1 LDG.E.EL.128 R12, desc[UR6][R18.64] ;  /* 0x00000006120c9981 */ /* 0x0002a2000c2e1d00 */
[----:B----4-:R-:W-:Y:S01]  /*0840*/  IMAD.WIDE R8, R8, 0x4, R34 ;  /* 0x0000000408087825 */ /* 0x010fe200078e0222 */
[----:B------:R-:W-:Y:S02]  /*0850*/  LOP3.LUT R33, R28, 0x20, R27, 0xfe, !PT ;  /* 0x000000201c217812 */ /* 0x000fe400078efe1b */
[----:B------:R3:W2:Y:S01]  /*0860*/  LDG.E.EL R29, desc[UR6][R20.64] ;  /* 0x00000006141d7981 */ /* 0x0006a2000c2e1900 */
[----:B-1----:R-:W-:-:S03]  /*0870*/  CS2R R18, SRZ ;  /* 0x0000000000127805 */ /* 0x002fc6000001ff00 */
[----:B------:R-:W-:Y:S04]  /*0880*/  STS [R31+0x1c0], R30 ;  /* 0x0001c01e1f007388 */ /* 0x000fe80000000800 */
[----:B------:R1:W2:Y:S01]  /*0890*/  @!P1 LDG.E.EL.128 R16, desc[UR6][R8.64] ;  /* 0x0000000608109981 */ /* 0x0002a2000c2e1d00 */
[C---:B------:R-:W-:Y:S01]  /*08a0*/  ISETP.GE.AND P1, PT, R33.reuse, 0x80, PT ;  /* 0x000000802100780c */ /* 0x040fe20003f26270 */
[----:B------:R-:W-:Y:S02]  /*08b0*/  IMAD R33, R33, 0x100, R32 ;  /* 0x0000010021217824 */ /* 0x000fe400078e0220 */
[----:B------:R-:W-:Y:S01]  /*08c0*/  STS [R22+0x60], R4 ;  /* 0x0000600416007388 */ /* 0x000fe20000000800 */
[----:B---3--:R-:W-:-:S03]  /*08d0*/  CS2R R20, SRZ ;  /* 0x0000000000147805 */ /* 0x008fc6000001ff00 */
[----:B------:R3:W-:Y:S01]  /*08e0*/  STS [R23+0xe0], R5 ;  /* 0x0000e00517007388 */ /* 0x0007e20000000800 */
[----:B------:R-:W-:Y:S01]  /*08f0*/  FMUL R6, R6, R10 ;  /* 0x0000000a06067220 */ /* 0x000fe20000400000 */
[----:B------:R-:W-:Y:S01]  /*0900*/  FMUL R40, R7, R11 ;  /* 0x0000000b07287220 */ /* 0x000fe20000400000 */
[----:B-1----:R-:W-:Y:S02]  /*0910*/  CS2R R8, SRZ ;  /* 0x0000000000087805 */ /* 0x002fe4000001ff00 */
[----:B------:R-:W-:Y:S02]  /*0920*/  CS2R R10, SRZ ;  /* 0x00000000000a7805 */ /* 0x000fe4000001ff00 */
[----:B---3--:R-:W-:Y:S01]  /*0930*/  CS2R R22, SRZ ;  /* 0x0000000000167805 */ /* 0x008fe2000001ff00 */
[----:B------:R-:W-:-:S05]  /*0940*/  IMAD.WIDE R4, R33, 0x4, R38 ;  /* 0x0000000421047825 */ /* 0x000fca00078e0226 */
[----:B------:R1:W3:Y:S02]  /*0950*/  @!P1 LDG.E.EL.128 R20, desc[UR6][R4.64] ;  /* 0x0000000604149981 */ /* 0x0002e4000c2e1d00 */
[----:B-1----:R-:W-:-:S05]  /*0960*/  IMAD.WIDE R4, R33, 0x4, R34 ;  /* 0x0000000421047825 */ /* 0x002fca00078e0222 */
[----:B------:R1:W3:Y:S01]  /*0970*/  @!P1 LDG.E.EL.128 R8, desc[UR6][R4.64] ;  /* 0x0000000604089981 */ /* 0x0002e2000c2e1d00 */
[----:B------:R-:W-:-:S04]  /*0980*/  LOP3.LUT R7, R28, 0x40, R27, 0xfe, !PT ;  /* 0x000000401c077812 */ /* 0x000fc800078efe1b */
[----:B------:R-:W-:Y:S01]  /*0990*/  ISETP.GE.AND P1, PT, R7, 0x80, PT ;  /* 0x000000800700780c */ /* 0x000fe20003f26270 */
[----:B------:R-:W-:Y:S01]  /*09a0*/  STS [R36+0x160], R6 ;  /* 0x0001600624007388 */ /* 0x000fe20000000800 */
[----:B------:R-:W-:-:S03]  /*09b0*/  LOP3.LUT R33, R28, 0x60, R27, 0xfe, !PT ;  /* 0x000000601c217812 */ /* 0x000fc600078efe1b */
[----:B------:R4:W-:Y:S01]  /*09c0*/  STS [R31+0x1e0], R40 ;  /* 0x0001e0281f007388 */ /* 0x0009e20000000800 */
[----:B-1----:R-:W-:Y:S01]  /*09d0*/  CS2R R4, SRZ ;  /* 0x0000000000047805 */ /* 0x002fe2000001ff00 */
[--C-:B----4-:R-:W-:Y:S01]  /*09e0*/  IMAD R31, R7, 0x100, R32.reuse ;  /* 0x00000100071f7824 */ /* 0x110fe200078e0220 */
[----:B------:R-:W-:Y:S01]  /*09f0*/  CS2R R6, SRZ ;  /* 0x0000000000067805 */ /* 0x000fe2000001ff00 */
[C---:B------:R-:W-:Y:S01]  /*0a00*/  IMAD R32, R33.reuse, 0x100, R32 ;  /* 0x0000010021207824 */ /* 0x040fe200078e0220 */
[----:B------:R-:W-:Y:S01]  /*0a10*/  ISETP.GE.AND P2, PT, R33, 0x80, PT ;  /* 0x000000802100780c */ /* 0x000fe20003f46270 */
[C---:B--2---:R-:W-:Y:S01]  /*0a20*/  FFMA R28, R29.reuse, R16, R12 ;  /* 0x000000101d1c7223 */ /* 0x044fe2000000000c */
[----:B------:R-:W-:Y:S01]  /*0a30*/  FFMA R30, R29, R17, R13 ;  /* 0x000000111d1e7223 */ /* 0x000fe2000000000d */
[----:B------:R-:W-:-:S04]  /*0a40*/  IMAD.WIDE R12, R31, 0x4, R38 ;  /* 0x000000041f0c7825 */ /* 0x000fc800078e0226 */
[----:B------:R-:W-:Y:S01]  /*0a50*/  IMAD.WIDE R16, R31, 0x4, R34 ;  /* 0x000000041f107825 */ /* 0x000fe200078e0222 */
[----:B------:R1:W2:Y:S03]  /*0a60*/  @!P1 LDG.E.EL.128 R4, desc[UR6][R12.64] ;  /* 0x000000060c049981 */ /* 0x0002a6000c2e1d00 */
[----:B------:R-:W-:Y:S01]  /*0a70*/  FFMA R31, R29, R18, R14 ;  /* 0x000000121d1f7223 */ /* 0x000fe2000000000e */
[----:B------:R-:W-:-:S04]  /*0a80*/  IMAD.WIDE R38, R32, 0x4, R38 ;  /* 0x0000000420267825 */ /* 0x000fc800078e0226 */
[----:B------:R-:W-:-:S04]  /*0a90*/  IMAD.WIDE R34, R32, 0x4, R34 ;  /* 0x0000000420227825 */ /* 0x000fc800078e0222 */
[----:B------:R-:W-:Y:S01]  /*0aa0*/  FFMA R32, R29, R19, R15 ;  /* 0x000000131d207223 */ /* 0x000fe2000000000f */
[----:B------:R-:W-:Y:S02]  /*0ab0*/  CS2R R14, SRZ ;  /* 0x00000000000e7805 */ /* 0x000fe4000001ff00 */
[----:B-1----:R-:W-:-:S06]  /*0ac0*/  CS2R R12, SRZ ;  /* 0x00000000000c7805 */ /* 0x002fcc000001ff00 */
[----:B------:R1:W2:Y:S01]  /*0ad0*/  @!P1 LDG.E.EL.128 R12, desc[UR6][R16.64] ;  /* 0x00000006100c9981 */ /* 0x0002a2000c2e1d00 */
[----:B------:R-:W-:Y:S02]  /*0ae0*/  CS2R R18, SRZ ;  /* 0x0000000000127805 */ /* 0x000fe4000001ff00 */
[----:B-1----:R-:W-:Y:S01]  /*0af0*/  CS2R R16, SRZ ;  /* 0x0000000000107805 */ /* 0x002fe2000001ff00 */
[C---:B---3--:R-:W-:Y:S01]  /*0b00*/  FFMA R20, R29.reuse, R8, R20 ;  /* 0x000000081d147223 */ /* 0x048fe20000000014 */
[C---:B------:R-:W-:Y:S01]  /*0b10*/  FFMA R21, R29.reuse, R9, R21 ;  /* 0x000000091d157223 */ /* 0x040fe20000000015 */
[C---:B------:R-:W-:Y:S01]  /*0b20*/  FFMA R22, R29.reuse, R10, R22 ;  /* 0x0000000a1d167223 */ /* 0x040fe20000000016 */
[----:B------:R-:W-:Y:S01]  /*0b30*/  FFMA R23, R29, R11, R23 ;  /* 0x0000000b1d177223 */ /* 0x000fe20000000017 */
[----:B------:R-:W-:Y:S02]  /*0b40*/  CS2R R8, SRZ ;  /* 0x0000000000087805 */ /* 0x000fe4000001ff00 */
[----:B------:R-:W-:Y:S01]  /*0b50*/  CS2R R10, SRZ ;  /* 0x00000000000a7805 */ /* 0x000fe2000001ff00 */
[----:B------:R-:W3:Y:S05]  /*0b60*/  @!P2 LDG.E.EL.128 R16, desc[UR6][R38.64] ;  /* 0x000000062610a981 */ /* 0x000eea000c2e1d00 */
[----:B------:R1:W3:Y:S02]  /*0b70*/  @!P2 LDG.E.EL.128 R8, desc[UR6][R34.64] ;  /* 0x000000062208a981 */ /* 0x0002e4000c2e1d00 */
[----:B-1----:R-:W-:Y:S01]  /*0b80*/  IMAD.SHL.U32 R35, R26, 0x200, RZ ;  /* 0x000002001a237824 */ /* 0x002fe200078e00ff */
[----:B------:R-:W-:-:S04]  /*0b90*/  SHF.R.U32.HI R3, RZ, 0x3, R3 ;  /* 0x00000003ff037819 */ /* 0x000fc80000011603 */
[----:B------:R-:W-:Y:S01]  /*0ba0*/  LOP3.LUT R3, R3, 0x1c, RZ, 0xc0, !PT ;  /* 0x0000001c03037812 */ /* 0x000fe200078ec0ff */
[----:B------:R-:W-:Y:S01]  /*0bb0*/  BAR.SYNC.DEFER_BLOCKING 0x0 ;  /* 0x0000000000007b1d */ /* 0x000fe20000010000 */
[----:B--2---:R-:W-:Y:S01]  /*0bc0*/  FFMA R33, R29, R13, R5 ;  /* 0x0000000d1d217223 */ /* 0x004fe20000000005 */
[----:B------:R-:W-:-:S05]  /*0bd0*/  IMAD.SHL.U32 R13, R26, 0x4, RZ ;  /* 0x000000041a0d7824 */ /* 0x000fca00078e00ff */
[----:B------:R-:W-:-:S04]  /*0be0*/  LOP3.LUT R13, R13, 0x3fc, RZ, 0xc0, !PT ;  /* 0x000003fc0d0d7812 */ /* 0x000fc800078ec0ff */
[----:B------:R-:W-:Y:S01]  /*0bf0*/  LOP3.LUT R34, R13, 0x400, RZ, 0xfc, !PT ;  /* 0x000004000d227812 */ /* 0x000fe200078efcff */
[C---:B------:R-:W-:Y:S01]  /*0c00*/  FFMA R12, R29.reuse, R12, R4 ;  /* 0x0000000c1d0c7223 */ /* 0x040fe20000000004 */
[----:B------:R-:W-:Y:S02]  /*0c10*/  IMAD.SHL.U32 R4, R26, 0x2, RZ ;  /* 0x000000021a047824 */ /* 0x000fe400078e00ff */
[----:B---3--:R-:W-:Y:S01]  /*0c20*/  FFMA R16, R29, R8, R16 ;  /* 0x000000081d107223 */ /* 0x008fe20000000010 */
[----:B------:R-:W-:-:S04]  /*0c30*/  SHF.R.U32.HI R8, RZ, 0x1, R34 ;  /* 0x00000001ff087819 */ /* 0x000fc80000011622 */
[----:B------:R-:W-:-:S05]  /*0c40*/  LOP3.LUT R8, R8, 0x3f0, RZ, 0xc0, !PT ;  /* 0x000003f008087812 */ /* 0x000fca00078ec0ff */
[----:B------:R-:W-:Y:S01]  /*0c50*/  VIADD R8, R8, UR4 ;  /* 0x0000000408087c36 */ /* 0x000fe20008000000 */
[----:B------:R-:W-:-:S04]  /*0c60*/  LOP3.LUT R4, R4, 0x1f0, RZ, 0xc0, !PT ;  /* 0x000001f004047812 */ /* 0x000fc800078ec0ff */
[----:B------:R-:W-:Y:S01]  /*0c70*/  LEA R8, R13, R8, 0x2 ;  /* 0x000000080d087211 */ /* 0x000fe200078e10ff */
[----:B------:R-:W-:Y:S02]  /*0c80*/  VIADD R4, R4, UR4 ;  /* 0x0000000404047c36 */ /* 0x000fe40008000000 */
[C---:B------:R-:W-:Y:S01]  /*0c90*/  FFMA R17, R29.reuse, R9, R17 ;  /* 0x000000091d117223 */ /* 0x040fe20000000011 */
[C---:B------:R-:W-:Y:S01]  /*0ca0*/  FFMA R18, R29.reuse, R10, R18 ;  /* 0x0000000a1d127223 */ /* 0x040fe20000000012 */
[----:B------:R-:W-:Y:S02]  /*0cb0*/  FFMA R19, R29, R11, R19 ;  /* 0x0000000b1d137223 */ /* 0x000fe40000000013 */
[----:B------:R-:W1:Y:S01]  /*0cc0*/  LDS.128 R8, [R8+0x1000] ;  /* 0x0010000008087984 */ /* 0x000e620000000c00 */
[----:B------:R-:W-:Y:S02]  /*0cd0*/  IMAD R4, R13, 0x4, R4 ;  /* 0x000000040d047824 */ /* 0x000fe400078e0204 */
[C---:B------:R-:W-:Y:S01]  /*0ce0*/  FFMA R14, R29.reuse, R14, R6 ;  /* 0x0000000e1d0e7223 */ /* 0x040fe20000000006 */
[----:B------:R-:W-:-:S03]  /*0cf0*/  FFMA R15, R29, R15, R7 ;  /* 0x0000000f1d0f7223 */ /* 0x000fc60000000007 */
[----:B------:R-:W2:Y:S01]  /*0d00*/  LDS.128 R4, [R4] ;  /* 0x0000000004047984 */ /* 0x000ea20000000c00 */
[----:B------:R-:W-:Y:S01]  /*0d10*/  LOP3.LUT R29, R13, 0x800, RZ, 0xfc, !PT ;  /* 0x000008000d1d7812 */ /* 0x000fe200078efcff */
[----:B-1----:R-:W-:Y:S01]  /*0d20*/  FADD R26, R8, R20 ;  /* 0x00000014081a7221 */ /* 0x002fe20000000000 */
[----:B------:R-:W-:-:S04]  /*0d30*/  LOP3.LUT R8, R35, 0xe00, RZ, 0xc0, !PT ;  /* 0x00000e0023087812 */ /* 0x000fc800078ec0ff */
[----:B------:R-:W-:Y:S01]  /*0d40*/  LOP3.LUT R20, R8, 0x180, RZ, 0xfc, !PT ;  /* 0x0000018008147812 */ /* 0x000fe200078efcff */
[----:B--2---:R-:W-:Y:S01]  /*0d50*/  FADD R28, R4, R28 ;  /* 0x0000001c041c7221 */ /* 0x004fe20000000000 */
[----:B------:R-:W-:Y:S02]  /*0d60*/  SHF.R.U32.HI R4, RZ, 0x1, R29 ;  /* 0x00000001ff047819 */ /* 0x000fe4000001161d */
[----:B------:R-:W-:Y:S02]  /*0d70*/  LEA.HI R39, R20, UR4, RZ, 0x1b ;  /* 0x0000000414277c11 */ /* 0x000fe4000f8fd8ff */
[----:B------:R-:W-:Y:S01]  /*0d80*/  LOP3.LUT R20, R13, 0xc00, RZ, 0xfc, !PT ;  /* 0x00000c000d147812 */ /* 0x000fe200078efcff */
[----:B------:R-:W-:Y:S01]  /*0d90*/  FADD R21, R9, R21 ;  /* 0x0000001509157221 */ /* 0x000fe20000000000 */
[----:B------:R-:W-:Y:S01]  /*0da0*/  FADD R22, R10, R22 ;  /* 0x000000160a167221 */ /* 0x000fe20000000000 */
[----:B------:R-:W-:Y:S02]  /*0db0*/  LOP3.LUT R9, R8, 0x80, RZ, 0xfc, !PT ;  /* 0x0000008008097812 */ /* 0x000fe400078efcff */
[----:B------:R-:W-:-:S02]  /*0dc0*/  LOP3.LUT R36, R27, R8, RZ, 0xfc, !PT ;  /* 0x000000081b247212 */ /* 0x000fc400078efcff */
[C---:B------:R-:W-:Y:S02]  /*0dd0*/  LOP3.LUT R10, R8.reuse, 0x100, RZ, 0xfc, !PT ;  /* 0x00000100080a7812 */ /* 0x040fe400078efcff */
[----:B------:R-:W-:Y:S02]  /*0de0*/  LEA.HI R37, R8, UR4, RZ, 0x1b ;  /* 0x0000000408257c11 */ /* 0x000fe4000f8fd8ff */
[----:B------:R-:W-:Y:S02]  /*0df0*/  LOP3.LUT R4, R4, 0x5f0, RZ, 0xc0, !PT ;  /* 0x000005f004047812 */ /* 0x000fe400078ec0ff */
[----:B------:R-:W-:-:S03]  /*0e00*/  SHF.R.U32.HI R8, RZ, 0x1, R20 ;  /* 0x00000001ff087819 */ /* 0x000fc60000011614 */
[----:B------:R-:W-:Y:S01]  /*0e10*/  VIADD R4, R4, UR4 ;  /* 0x0000000404047c36 */ /* 0x000fe20008000000 */
[----:B------:R-:W-:-:S03]  /*0e20*/  LOP3.LUT R8, R8, 0x7f0, RZ, 0xc0, !PT ;  /* 0x000007f008087812 */ /* 0x000fc600078ec0ff */
[----:B------:R-:W-:Y:S02]  /*0e30*/  IMAD R4, R13, 0x4, R4 ;  /* 0x000000040d047824 */ /* 0x000fe400078e0204 */
[----:B------:R-:W-:Y:S01]  /*0e40*/  VIADD R8, R8, UR4 ;  /* 0x0000000408087c36 */ /* 0x000fe20008000000 */
[----:B------:R-:W-:Y:S01]  /*0e50*/  LEA.HI R9, R9, UR4, RZ, 0x1b ;  /* 0x0000000409097c11 */ /* 0x000fe2000f8fd8ff */
[----:B------:R-:W-:Y:S01]  /*0e60*/  FADD R30, R5, R30 ;  /* 0x0000001e051e7221 */ /* 0x000fe20000000000 */
[----:B------:R-:W-:Y:S01]  /*0e70*/  FADD R31, R6, R31 ;  /* 0x0000001f061f7221 */ /* 0x000fe20000000000 */
[----:B------:R-:W-:Y:S02]  /*0e80*/  IMAD R8, R13, 0x4, R8 ;  /* 0x000000040d087824 */ /* 0x000fe400078e0208 */
[----:B------:R-:W-:Y:S02]  /*0e90*/  FADD R32, R7, R32 ;  /* 0x0000002007207221 */ /* 0x000fe40000000000 */
[----:B------:R-:W1:Y:S01]  /*0ea0*/  LDS.128 R4, [R4+0x2000] ;  /* 0x0020000004047984 */ /* 0x000e620000000c00 */
[----:B------:R-:W-:Y:S01]  /*0eb0*/  LEA.HI R27, R10, UR4, RZ, 0x1b ;  /* 0x000000040a1b7c11 */ /* 0x000fe2000f8fd8ff */
[----:B------:R-:W-:-:S02]  /*0ec0*/  IMAD R35, R36, 0x4, R9 ;  /* 0x0000000424237824 */ /* 0x000fc400078e0209 */
[----:B------:R-:W-:Y:S02]  /*0ed0*/  FADD R23, R11, R23 ;  /* 0x000000170b177221 */ /* 0x000fe40000000000 */
[----:B------:R-:W2:Y:S01]  /*0ee0*/  LDS.128 R8, [R8+0x3000] ;  /* 0x0030000008087984 */ /* 0x000ea20000000c00 */
[C---:B------:R-:W-:Y:S01]  /*0ef0*/  IMAD R37, R36.reuse, 0x4, R37 ;  /* 0x0000000424257824 */ /* 0x040fe200078e0225 */
[----:B------:R-:W-:Y:S01]  /*0f00*/  BAR.SYNC.DEFER_BLOCKING 0x0 ;  /* 0x0000000000007b1d */ /* 0x000fe20000010000 */
[C---:B------:R-:W-:Y:S02]  /*0f10*/  IMAD R27, R36.reuse, 0x4, R27 ;  /* 0x00000004241b7824 */ /* 0x040fe400078e021b */
[----:B------:R-:W-:-:S03]  /*0f20*/  IMAD R36, R36, 0x4, R39 ;  /* 0x0000000424247824 */ /* 0x000fc600078e0227 */
[----:B------:R-:W-:Y:S04]  /*0f30*/  STS [R37], R28 ;  /* 0x0000001c25007388 */ /* 0x000fe80000000800 */
[----:B------:R-:W-:Y:S01]  /*0f40*/  STS [R35+0x200], R30 ;  /* 0x0002001e23007388 */ /* 0x000fe20000000800 */
[----:B-1----:R-:W-:-:S03]  /*0f50*/  FADD R4, R4, R12 ;  /* 0x0000000c04047221 */ /* 0x002fc60000000000 */
[----:B------:R-:W-:Y:S01]  /*0f60*/  STS [R27+0x400], R31 ;  /* 0x0004001f1b007388 */ /* 0x000fe20000000800 */
[----:B------:R-:W-:Y:S01]  /*0f70*/  FADD R12, R5, R33 ;  /* 0x00000021050c7221 */ /* 0x000fe20000000000 */
[----:B------:R-:W-:Y:S02]  /*0f80*/  FADD R6, R6, R14 ;  /* 0x0000000e06067221 */ /* 0x000fe40000000000 */
[----:B------:R-:W-:Y:S01]  /*0f90*/  STS [R36+0x600], R32 ;  /* 0x0006002024007388 */ /* 0x000fe20000000800 */
[----:B------:R-:W-:-:S03]  /*0fa0*/  FADD R7, R7, R15 ;  /* 0x0000000f07077221 */ /* 0x000fc60000000000 */
[----:B------:R-:W-:Y:S01]  /*0fb0*/  STS [R37+0x80], R26 ;  /* 0x0000801a25007388 */ /* 0x000fe20000000800 */
[----:B--2---:R-:W-:-:S03]  /*0fc0*/  FADD R16, R8, R16 ;  /* 0x0000001008107221 */ /* 0x004fc60000000000 */
[----:B------:R-:W-:Y:S01]  /*0fd0*/  STS [R35+0x280], R21 ;  /* 0x0002801523007388 */ /* 0x000fe20000000800 */
[----:B------:R-:W-:-:S03]  /*0fe0*/  FADD R14, R9, R17 ;  /* 0x00000011090e7221 */ /* 0x000fc60000000000 */
[----:B------:R-:W-:Y:S01]  /*0ff0*/  STS [R27+0x480], R22 ;  /* 0x000480161b007388 */ /* 0x000fe20000000800 */
[----:B------:R-:W-:-:S03]  /*1000*/  FADD R10, R10, R18 ;  /* 0x000000120a0a7221 */ /* 0x000fc60000000000 */
[----:B------:R-:W-:Y:S01]  /*1010*/  STS [R36+0x680], R23 ;  /* 0x0006801724007388 */ /* 0x000fe20000000800 */
[----:B------:R-:W-:-:S03]  /*1020*/  FADD R11, R11, R19 ;  /* 0x000000130b0b7221 */ /* 0x000fc60000000000 */
[----:B------:R-:W-:Y:S04]  /*1030*/  STS [R37+0x100], R4 ;  /* 0x0001000425007388 */ /* 0x000fe80000000800 */
[----:B------:R-:W-:Y:S04]  /*1040*/  STS [R35+0x300], R12 ;  /* 0x0003000c23007388 */ /* 0x000fe80000000800 */
[----:B------:R-:W-:Y:S04]  /*1050*/  STS [R27+0x500], R6 ;  /* 0x000500061b007388 */ /* 0x000fe80000000800 */
[----:B------:R-:W-:Y:S04]  /*1060*/  STS [R36+0x700], R7 ;  /* 0x0007000724007388 */ /* 0x000fe80000000800 */
[----:B------:R-:W-:Y:S04]  /*1070*/  STS [R37+0x180], R16 ;  /* 0x0001801025007388 */ /* 0x000fe80000000800 */
[----:B------:R1:W-:Y:S04]  /*1080*/  STS [R35+0x380], R14 ;  /* 0x0003800e23007388 */ /* 0x0003e80000000800 */
[----:B------:R-:W-:Y:S04]  /*1090*/  STS [R27+0x580], R10 ;  /* 0x0005800a1b007388 */ /* 0x000fe80000000800 */
[----:B------:R-:W-:Y:S01]  /*10a0*/  STS [R36+0x780], R11 ;  /* 0x0007800b24007388 */ /* 0x000fe20000000800 */
[----:B------:R-:W-:Y:S01]  /*10b0*/  SHF.R.U32.HI R34, RZ, 0x5, R34 ;  /* 0x00000005ff227819 */ /* 0x000fe20000011622 */
[----:B-1----:R-:W1:Y:S01]  /*10c0*/  LDC.64 R14, c[0x0][0x238] ;  /* 0x00008e00ff0e7b82 */ /* 0x002e620000000a00 */
[----:B------:R-:W-:-:S02]  /*10d0*/  SHF.R.U32.HI R29, RZ, 0x5, R29 ;  /* 0x00000005ff1d7819 */ /* 0x000fc4000001161d */
[----:B------:R-:W-:Y:S02]  /*10e0*/  LOP3.LUT R34, R34, 0x3c, RZ, 0xc0, !PT ;  /* 0x0000003c22227812 */ /* 0x000fe400078ec0ff */
[----:B------:R-:W-:Y:S02]  /*10f0*/  LOP3.LUT R29, R29, 0x5c, RZ, 0xc0, !PT ;  /* 0x0000005c1d1d7812 */ /* 0x000fe400078ec0ff */
[----:B------:R-:W-:Y:S01]  /*1100*/  IADD3 R4, R3, UR4, RZ ;  /* 0x0000000403047c10 */ /* 0x000fe2000fffe0ff */
[----:B------:R-:W-:Y:S02]  /*1110*/  VIADD R34, R34, UR4 ;  /* 0x0000000422227c36 */ /* 0x000fe40008000000 */
[----:B------:R-:W-:Y:S02]  /*1120*/  VIADD R6, R29, UR4 ;  /* 0x000000041d067c36 */ /* 0x000fe40008000000 */
[C---:B------:R-:W-:Y:S01]  /*1130*/  IMAD R3, R13.reuse, 0x4, R4 ;  /* 0x000000040d037824 */ /* 0x040fe200078e0204 */
[----:B------:R-:W-:Y:S01]  /*1140*/  BAR.SYNC.DEFER_BLOCKING 0x0 ;  /* 0x0000000000007b1d */ /* 0x000fe20000010000 */
[----:B------:R-:W-:-:S02]  /*1150*/  IMAD R34, R13, 0x4, R34 ;  /* 0x000000040d227824 */ /* 0x000fc400078e0222 */
[----:B------:R-:W-:-:S03]  /*1160*/  IMAD R12, R13, 0x4, R6 ;  /* 0x000000040d0c7824 */ /* 0x000fc600078e0206 */
[----:B------:R-:W-:Y:S04]  /*1170*/  LDS R4, [R3] ;  /* 0x0000000003047984 */ /* 0x000fe80000000800 */
[----:B------:R-:W-:Y:S04]  /*1180*/  LDS R5, [R3+0x4] ;  /* 0x0000040003057984 */ /* 0x000fe80000000800 */
[----:B------:R-:W-:Y:S04]  /*1190*/  LDS R6, [R3+0x8] ;  /* 0x0000080003067984 */ /* 0x000fe80000000800 */
[----:B------:R1:W2:Y:S04]  /*11a0*/  LDS R7, [R3+0xc] ;  /* 0x00000c0003077984 */ /* 0x0002a80000000800 */
[----:B------:R-:W-:Y:S04]  /*11b0*/  LDS R8, [R34+0x1000] ;  /* 0x0010000022087984 */ /* 0x000fe80000000800 */
[----:B------:R-:W-:Y:S04]  /*11c0*/  LDS R9, [R34+0x1004] ;  /* 0x0010040022097984 */ /* 0x000fe80000000800 */
[----:B------:R-:W-:Y:S04]  /*11d0*/  LDS R10, [R34+0x1008] ;  /* 0x00100800220a7984 */ /* 0x000fe80000000800 */
[----:B------:R-:W3:Y:S04]  /*11e0*/  LDS R11, [R34+0x100c] ;  /* 0x00100c00220b7984 */ /* 0x000ee80000000800 */
[----:B------:R-:W-:Y:S04]  /*11f0*/  LDS R16, [R12+0x2000] ;  /* 0x002000000c107984 */ /* 0x000fe80000000800 */
[----:B------:R-:W-:Y:S04]  /*1200*/  LDS R17, [R12+0x2004] ;  /* 0x002004000c117984 */ /* 0x000fe80000000800 */
[----:B------:R-:W-:Y:S04]  /*1210*/  LDS R18, [R12+0x2008] ;  /* 0x002008000c127984 */ /* 0x000fe80000000800 */
[----:B------:R-:W4:Y:S01]  /*1220*/  LDS R19, [R12+0x200c] ;  /* 0x00200c000c137984 */ /* 0x000f220000000800 */
[----:B------:R-:W-:-:S04]  /*1230*/  SHF.R.U32.HI R20, RZ, 0x5, R20 ;  /* 0x00000005ff147819 */ /* 0x000fc80000011614 */
[----:B------:R-:W-:Y:S01]  /*1240*/  LOP3.LUT R20, R20, 0x7c, RZ, 0xc0, !PT ;  /* 0x0000007c14147812 */ /* 0x000fe200078ec0ff */
[----:B-1----:R-:W-:-:S04]  /*1250*/  IMAD.WIDE R2, R2, 0x4, R14 ;  /* 0x0000000402027825 */ /* 0x002fc800078e020e */
[----:B------:R-:W-:Y:S02]  /*1260*/  VIADD R26, R20, UR4 ;  /* 0x00000004141a7c36 */ /* 0x000fe40008000000 */
[--C-:B------:R-:W-:Y:S01]  /*1270*/  IMAD.WIDE R20, R0, 0x4, R14.reuse ;  /* 0x0000000400147825 */ /* 0x100fe200078e020e */
[----:B--2---:R1:W-:Y:S03]  /*1280*/  @!P0 STG.E.128 desc[UR6][R2.64], R4 ;  /* 0x0000000402008986 */ /* 0x0043e6000c101d06 */
[----:B------:R-:W-:-:S04]  /*1290*/  IMAD.WIDE R22, R24, 0x4, R14 ;  /* 0x0000000418167825 */ /* 0x000fc800078e020e */
[----:B------:R-:W-:Y:S01]  /*12a0*/  IMAD R26, R13, 0x4, R26 ;  /* 0x000000040d1a7824 */ /* 0x000fe200078e021a */
[----:B---3--:R1:W-:Y:S04]  /*12b0*/  @!P0 STG.E.128 desc[UR6][R20.64], R8 ;  /* 0x0000000814008986 */ /* 0x0083e8000c101d06 */
[----:B----4-:R1:W-:Y:S01]  /*12c0*/  @!P0 STG.E.128 desc[UR6][R22.64], R16 ;  /* 0x0000001016008986 */ /* 0x0103e2000c101d06 */
[----:B------:R-:W-:Y:S05]  /*12d0*/  @P0 EXIT ;  /* 0x000000000000094d */ /* 0x000fea0003800000 */
[----:B-1----:R-:W-:Y:S01]  /*12e0*/  LDS R4, [R26+0x3000] ;  /* 0x003000001a047984 */ /* 0x002fe20000000800 */
[----:B------:R-:W-:-:S03]  /*12f0*/  IMAD.WIDE R14, R25, 0x4, R14 ;  /* 0x00000004190e7825 */ /* 0x000fc600078e020e */
[----:B------:R-:W-:Y:S04]  /*1300*/  LDS R5, [R26+0x3004] ;  /* 0x003004001a057984 */ /* 0x000fe80000000800 */
[----:B------:R-:W-:Y:S04]  /*1310*/  LDS R6, [R26+0x3008] ;  /* 0x003008001a067984 */ /* 0x000fe80000000800 */
[----:B------:R-:W0:Y:S04]  /*1320*/  LDS R7, [R26+0x300c] ;  /* 0x00300c001a077984 */ /* 0x000e280000000800 */
[----:B0-----:R-:W-:Y:S01]  /*1330*/  STG.E.128 desc[UR6][R14.64], R4 ;  /* 0x000000040e007986 */ /* 0x001fe2000c101d06 */
[----:B------:R-:W-:Y:S05]  /*1340*/  EXIT ;  /* 0x000000000000794d */ /* 0x000fea0003800000 */
.L_x_0:
[----:B------:R-:W-:-:S00]  /*1350*/  BRA `(.L_x_0) ;  /* 0xfffffffc00fc7947 */ /* 0x000fc0000383ffff */
[----:B------:R-:W-:-:S00]  /*1360*/  NOP ;  /* 0x0000000000007918 */ /* 0x000fc00000000000 */
        /* <DEDUP_REMOVED lines=9> */
.L_x_1:


//--------------------- .nv.shared.triton_poi_fused_add_mul_11 --------------------------
	.section	.nv.shared.triton_poi_fused_add_mul_11,"aw",@nobits
	.sectionflags	@""
	.align	16
	.zero		1024


//--------------------- .nv.constant0.triton_poi_fused_add_mul_11 --------------------------
	.section	.nv.constant0.triton_poi_fused_add_mul_11,"a",@progbits
	.sectionflags	@""
	.align	4
.nv.constant0.triton_poi_fused_add_mul_11:
	.zero		584
